	.headerflags	@"EF_CUDA_TEXMODE_UNIFIED EF_CUDA_64BIT_ADDRESS EF_CUDA_ACCELERATORS EF_CUDA_SM90 EF_CUDA_VIRTUAL_SM(EF_CUDA_SM90)"
	.elftype	@"ET_EXEC"


//--------------------- .nv.info                  --------------------------
	.section	.nv.info,"",@"SHT_CUDA_INFO"
	.align	4


	//----- nvinfo : EIATTR_REGCOUNT
	.align		4
        /*0000*/ 	.byte	0x04, 0x2f
        /*0002*/ 	.short	(.L_1 - .L_0)
	.align		4
.L_0:
        /*0004*/ 	.word	index@(triton_poi_fused__to_copy_add_arange_clamp_mul_sub_3)
        /*0008*/ 	.word	0x0000000c


	//----- nvinfo : EIATTR_MIN_STACK_SIZE
	.align		4
.L_1:
        /*000c*/ 	.byte	0x04, 0x12
        /*000e*/ 	.short	(.L_3 - .L_2)
	.align		4
.L_2:
        /*0010*/ 	.word	index@(triton_poi_fused__to_copy_add_arange_clamp_mul_sub_3)
        /*0014*/ 	.word	0x00000000


	//----- nvinfo : EIATTR_FRAME_SIZE
	.align		4
.L_3:
        /*0018*/ 	.byte	0x04, 0x11
        /*001a*/ 	.short	(.L_5 - .L_4)
	.align		4
.L_4:
        /*001c*/ 	.word	index@(triton_poi_fused__to_copy_add_arange_clamp_mul_sub_3)
        /*0020*/ 	.word	0x00000000


	//----- nvinfo : EIATTR_MIN_STACK_SIZE
	.align		4
.L_5:
        /*0024*/ 	.byte	0x04, 0x12
        /*0026*/ 	.short	(.L_7 - .L_6)
	.align		4
.L_6:
        /*0028*/ 	.word	index@(triton_poi_fused__to_copy_add_arange_clamp_mul_sub_3)
        /*002c*/ 	.word	0x00000000
.L_7:


//--------------------- .nv.info.triton_poi_fused__to_copy_add_arange_clamp_mul_sub_3 --------------------------
	.section	.nv.info.triton_poi_fused__to_copy_add_arange_clamp_mul_sub_3,"",@"SHT_CUDA_INFO"
	.sectionflags	@""
	.align	4


	//----- nvinfo : EIATTR_CUDA_API_VERSION
	.align		4
        /*0000*/ 	.byte	0x04, 0x37
        /*0002*/ 	.short	(.L_9 - .L_8)
.L_8:
        /*0004*/ 	.word	0x0000007c


	//----- nvinfo : EIATTR_KPARAM_INFO
	.align		4
.L_9:
        /*0008*/ 	.byte	0x04, 0x17
        /*000a*/ 	.short	(.L_11 - .L_10)
.L_10:
        /*000c*/ 	.word	0x00000000
        /*0010*/ 	.short	0x0001
        /*0012*/ 	.short	0x0008
        /*0014*/ 	.byte	0x00, 0xf0, 0x11, 0x00


	//----- nvinfo : EIATTR_KPARAM_INFO
	.align		4
.L_11:
        /*0018*/ 	.byte	0x04, 0x17
        /*001a*/ 	.short	(.L_13 - .L_12)
.L_12:
        /*001c*/ 	.word	0x00000000
        /*0020*/ 	.short	0x0000
        /*0022*/ 	.short	0x0000
        /*0024*/ 	.byte	0x00, 0xf4, 0x21, 0x00


	//----- nvinfo : EIATTR_SPARSE_MMA_MASK
	.align		4
.L_13:
        /*0028*/ 	.byte	0x03, 0x50
        /*002a*/ 	.short	0x0000


	//----- nvinfo : EIATTR_MAXREG_COUNT
	.align		4
        /*002c*/ 	.byte	0x03, 0x1b
        /*002e*/ 	.short	0x00ff


	//----- nvinfo : EIATTR_EXIT_INSTR_OFFSETS
	.align		4
        /*0030*/ 	.byte	0x04, 0x1c
        /*0032*/ 	.short	(.L_15 - .L_14)


	//   ....[0]....
.L_14:
        /*0034*/ 	.word	0x00000190


	//   ....[1]....
        /*0038*/ 	.word	0x000001c0


	//----- nvinfo : EIATTR_REQNTID
	.align		4
.L_15:
        /*003c*/ 	.byte	0x04, 0x10
        /*003e*/ 	.short	(.L_17 - .L_16)
.L_16:
        /*0040*/ 	.word	0x00000020
        /*0044*/ 	.word	0x00000001
        /*0048*/ 	.word	0x00000001


	//----- nvinfo : EIATTR_CBANK_PARAM_SIZE
	.align		4
.L_17:
        /*004c*/ 	.byte	0x03, 0x19
        /*004e*/ 	.short	0x000c


	//----- nvinfo : EIATTR_PARAM_CBANK
	.align		4
        /*0050*/ 	.byte	0x04, 0x0a
        /*0052*/ 	.short	(.L_19 - .L_18)
	.align		4
.L_18:
        /*0054*/ 	.word	index@(.nv.constant0.triton_poi_fused__to_copy_add_arange_clamp_mul_sub_3)
        /*0058*/ 	.short	0x0210
        /*005a*/ 	.short	0x000c


	//----- nvinfo : EIATTR_SW_WAR
	.align		4
.L_19:
        /*005c*/ 	.byte	0x04, 0x36
        /*005e*/ 	.short	(.L_21 - .L_20)
.L_20:
        /*0060*/ 	.word	0x00000008
.L_21:


//--------------------- .nv.callgraph             --------------------------
	.section	.nv.callgraph,"",@"SHT_CUDA_CALLGRAPH"
	.align	4
	.sectionentsize	8
	.align		4
        /*0000*/ 	.word	0x00000000
	.align		4
        /*0004*/ 	.word	0xffffffff
	.align		4
        /*0008*/ 	.word	0x00000000
	.align		4
        /*000c*/ 	.word	0xfffffffe
	.align		4
        /*0010*/ 	.word	0x00000000
	.align		4
        /*0014*/ 	.word	0xfffffffd
	.align		4
        /*0018*/ 	.word	0x00000000
	.align		4
        /*001c*/ 	.word	0xfffffffc


//--------------------- .text.triton_poi_fused__to_copy_add_arange_clamp_mul_sub_3 --------------------------
	.section	.text.triton_poi_fused__to_copy_add_arange_clamp_mul_sub_3,"ax",@progbits
	.align	128
        .global         triton_poi_fused__to_copy_add_arange_clamp_mul_sub_3
        .type           triton_poi_fused__to_copy_add_arange_clamp_mul_sub_3,@function
        .size           triton_poi_fused__to_copy_add_arange_clamp_mul_sub_3,(.L_x_1 - triton_poi_fused__to_copy_add_arange_clamp_mul_sub_3)
        .other          triton_poi_fused__to_copy_add_arange_clamp_mul_sub_3,@"STO_CUDA_ENTRY STV_DEFAULT"
triton_poi_fused__to_copy_add_arange_clamp_mul_sub_3:
.text.triton_poi_fused__to_copy_add_arange_clamp_mul_sub_3:
[----:B------:R-:W0:Y:S02]  /*0000*/  LDC R1, c[0x0][0x28] ;  /* 0x00000a00ff017b82 */ /* 0x000e240000000800 */
[----:B------:R-:W1:Y:S01]  /*0010*/  S2R R0, SR_TID.X ;  /* 0x0000000000007919 */ /* 0x000e620000002100 */
[----:B------:R-:W-:Y:S01]  /*0020*/  HFMA2.MMA R3, -RZ, RZ, 1.375, 0 ;  /* 0x3d800000ff037435 */ /* 0x000fe200000001ff */
[----:B------:R-:W2:Y:S01]  /*0030*/  S2R R5, SR_CTAID.X ;  /* 0x0000000000057919 */ /* 0x000ea20000002500 */
[----:B-1----:R-:W-:-:S05]  /*0040*/  IMAD.SHL.U32 R0, R0, 0x2, RZ ;  /* 0x0000000200007824 */ /* 0x002fca00078e00ff */
[----:B------:R-:W-:-:S05]  /*0050*/  LOP3.LUT R0, R0, 0x3e, RZ, 0xc0, !PT ;  /* 0x0000003e00007812 */ /* 0x000fca00078ec0ff */
[----:B--2---:R-:W-:-:S05]  /*0060*/  IMAD R5, R5, 0x40, R0 ;  /* 0x0000004005057824 */ /* 0x004fca00078e0200 */
[----:B------:R-:W-:Y:S02]  /*0070*/  IADD3 R0, R5, 0x1, RZ ;  /* 0x0000000105007810 */ /* 0x000fe40007ffe0ff */
[----:B------:R-:W-:Y:S02]  /*0080*/  I2FP.F32.S32 R2, R5 ;  /* 0x0000000500027245 */ /* 0x000fe40000201400 */
[----:B------:R-:W-:Y:S02]  /*0090*/  I2FP.F32.S32 R0, R0 ;  /* 0x0000000000007245 */ /* 0x000fe40000201400 */
[----:B------:R-:W-:Y:S01]  /*00a0*/  ISETP.GE.AND P0, PT, R5, 0x40, PT ;  /* 0x000000400500780c */ /* 0x000fe20003f06270 */
[----:B------:R-:W-:Y:S02]  /*00b0*/  FADD R2, R2, 0.5 ;  /* 0x3f00000002027421 */ /* 0x000fe40000000000 */
[----:B------:R-:W-:Y:S02]  /*00c0*/  FADD R0, R0, 0.5 ;  /* 0x3f00000000007421 */ /* 0x000fe40000000000 */
[----:B------:R-:W-:-:S02]  /*00d0*/  FFMA R2, R2, R3, -0.5 ;  /* 0xbf00000002027423 */ /* 0x000fc40000000003 */
[----:B------:R-:W-:-:S03]  /*00e0*/  FFMA R0, R0, R3, -0.5 ;  /* 0xbf00000000007423 */ /* 0x000fc60000000003 */
[----:B------:R-:W-:Y:S02]  /*00f0*/  FMNMX R4, RZ, R2, !PT ;  /* 0x00000002ff047209 */ /* 0x000fe40007800000 */
[----:B------:R-:W1:Y:S01]  /*0100*/  LDC.64 R2, c[0x0][0x210] ;  /* 0x00008400ff027b82 */ /* 0x000e620000000a00 */
[----:B------:R-:W-:Y:S01]  /*0110*/  FMNMX R0, RZ, R0, !PT ;  /* 0x00000000ff007209 */ /* 0x000fe20007800000 */
[----:B------:R-:W2:Y:S08]  /*0120*/  F2I.TRUNC.NTZ R6, R4 ;  /* 0x0000000400067305 */ /* 0x000eb0000020f100 */
[----:B------:R-:W3:Y:S01]  /*0130*/  F2I.TRUNC.NTZ R7, R0 ;  /* 0x0000000000077305 */ /* 0x000ee2000020f100 */
[----:B--2---:R-:W-:-:S05]  /*0140*/  I2FP.F32.S32 R9, R6 ;  /* 0x0000000600097245 */ /* 0x004fca0000201400 */
[----:B------:R-:W-:Y:S01]  /*0150*/  FADD.SAT R6, R4, -R9 ;  /* 0x8000000904067221 */ /* 0x000fe20000002000 */
[----:B-1----:R-:W-:Y:S01]  /*0160*/  IMAD.WIDE R2, R5, 0x4, R2 ;  /* 0x0000000405027825 */ /* 0x002fe200078e0202 */
[----:B---3--:R-:W-:-:S05]  /*0170*/  I2FP.F32.S32 R7, R7 ;  /* 0x0000000700077245 */ /* 0x008fca0000201400 */
[----:B------:R-:W-:Y:S01]  /*0180*/  FADD.SAT R7, R0, -R7 ;  /* 0x8000000700077221 */ /* 0x000fe20000002000 */
[----:B------:R-:W-:Y:S06]  /*0190*/  @P0 EXIT ;  /* 0x000000000000094d */ /* 0x000fec0003800000 */
[----:B------:R-:W-:Y:S02]  /*01a0*/  ULDC.64 UR4, c[0x0][0x208] ;  /* 0x0000820000047ab9 */ /* 0x000fe40000000a00 */
[----:B------:R-:W-:Y:S01]  /*01b0*/  STG.E.64 desc[UR4][R2.64], R6 ;  /* 0x0000000602007986 */ /* 0x000fe2000c101b04 */
[----:B------:R-:W-:Y:S05]  /*01c0*/  EXIT ;  /* 0x000000000000794d */ /* 0x000fea0003800000 */
.L_x_0:
[----:B------:R-:W-:-:S00]  /*01d0*/  BRA `(.L_x_0) ;  /* 0xfffffffc00fc7947 */ /* 0x000fc0000383ffff */
[----:B------:R-:W-:-:S00]  /*01e0*/  NOP ;  /* 0x0000000000007918 */ /* 0x000fc00000000000 */
        /* <DEDUP_REMOVED lines=9> */
.L_x_1:


//--------------------- .nv.constant0.triton_poi_fused__to_copy_add_arange_clamp_mul_sub_3 --------------------------
	.section	.nv.constant0.triton_poi_fused__to_copy_add_arange_clamp_mul_sub_3,"a",@progbits
	.sectionflags	@""
	.align	4
.nv.constant0.triton_poi_fused__to_copy_add_arange_clamp_mul_sub_3:
	.zero		540
